//
// Generated by NVIDIA NVVM Compiler
//
// Compiler Build ID: CL-36424714
// Cuda compilation tools, release 13.0, V13.0.88
// Based on NVVM 20.0.0
//

.version 9.0
.target sm_100
.address_size 64

	// .globl	_Z24matrix_vector_dot_kernelPKfS0_Pfii

.visible .entry _Z24matrix_vector_dot_kernelPKfS0_Pfii(
	.param .u64 .ptr .align 1 _Z24matrix_vector_dot_kernelPKfS0_Pfii_param_0,
	.param .u64 .ptr .align 1 _Z24matrix_vector_dot_kernelPKfS0_Pfii_param_1,
	.param .u64 .ptr .align 1 _Z24matrix_vector_dot_kernelPKfS0_Pfii_param_2,
	.param .u32 _Z24matrix_vector_dot_kernelPKfS0_Pfii_param_3,
	.param .u32 _Z24matrix_vector_dot_kernelPKfS0_Pfii_param_4
)
{
	.reg .pred 	%p<11>;
	.reg .b32 	%r<38>;
	.reg .b32 	%f<112>;
	.reg .b64 	%rd<31>;

	ld.param.u64 	%rd11, [_Z24matrix_vector_dot_kernelPKfS0_Pfii_param_0];
	ld.param.u64 	%rd12, [_Z24matrix_vector_dot_kernelPKfS0_Pfii_param_1];
	ld.param.u64 	%rd10, [_Z24matrix_vector_dot_kernelPKfS0_Pfii_param_2];
	ld.param.u32 	%r24, [_Z24matrix_vector_dot_kernelPKfS0_Pfii_param_3];
	ld.param.u32 	%r23, [_Z24matrix_vector_dot_kernelPKfS0_Pfii_param_4];
	cvta.to.global.u64 	%rd1, %rd12;
	cvta.to.global.u64 	%rd2, %rd11;
	mov.u32 	%r25, %ctaid.x;
	mov.u32 	%r26, %ntid.x;
	mov.u32 	%r27, %tid.x;
	mad.lo.s32 	%r1, %r25, %r26, %r27;
	setp.ge.s32 	%p1, %r1, %r24;
	@%p1 bra 	$L__BB0_15;
	setp.lt.s32 	%p2, %r23, 1;
	mov.f32 	%f111, 0f00000000;
	@%p2 bra 	$L__BB0_14;
	mul.lo.s32 	%r2, %r23, %r1;
	and.b32  	%r3, %r23, 15;
	setp.lt.u32 	%p3, %r23, 16;
	mov.f32 	%f111, 0f00000000;
	mov.b32 	%r34, 0;
	@%p3 bra 	$L__BB0_5;
	and.b32  	%r34, %r23, 2147483632;
	neg.s32 	%r32, %r34;
	add.s64 	%rd3, %rd2, 32;
	add.s64 	%rd29, %rd1, 32;
	mov.f32 	%f111, 0f00000000;
	mov.u32 	%r31, %r2;
$L__BB0_4:
	.pragma "nounroll";
	mul.wide.s32 	%rd13, %r31, 4;
	add.s64 	%rd14, %rd3, %rd13;
	ld.global.f32 	%f18, [%rd14+-32];
	ld.global.f32 	%f19, [%rd29+-32];
	fma.rn.f32 	%f20, %f18, %f19, %f111;
	ld.global.f32 	%f21, [%rd14+-28];
	ld.global.f32 	%f22, [%rd29+-28];
	fma.rn.f32 	%f23, %f21, %f22, %f20;
	ld.global.f32 	%f24, [%rd14+-24];
	ld.global.f32 	%f25, [%rd29+-24];
	fma.rn.f32 	%f26, %f24, %f25, %f23;
	ld.global.f32 	%f27, [%rd14+-20];
	ld.global.f32 	%f28, [%rd29+-20];
	fma.rn.f32 	%f29, %f27, %f28, %f26;
	ld.global.f32 	%f30, [%rd14+-16];
	ld.global.f32 	%f31, [%rd29+-16];
	fma.rn.f32 	%f32, %f30, %f31, %f29;
	ld.global.f32 	%f33, [%rd14+-12];
	ld.global.f32 	%f34, [%rd29+-12];
	fma.rn.f32 	%f35, %f33, %f34, %f32;
	ld.global.f32 	%f36, [%rd14+-8];
	ld.global.f32 	%f37, [%rd29+-8];
	fma.rn.f32 	%f38, %f36, %f37, %f35;
	ld.global.f32 	%f39, [%rd14+-4];
	ld.global.f32 	%f40, [%rd29+-4];
	fma.rn.f32 	%f41, %f39, %f40, %f38;
	ld.global.f32 	%f42, [%rd14];
	ld.global.f32 	%f43, [%rd29];
	fma.rn.f32 	%f44, %f42, %f43, %f41;
	ld.global.f32 	%f45, [%rd14+4];
	ld.global.f32 	%f46, [%rd29+4];
	fma.rn.f32 	%f47, %f45, %f46, %f44;
	ld.global.f32 	%f48, [%rd14+8];
	ld.global.f32 	%f49, [%rd29+8];
	fma.rn.f32 	%f50, %f48, %f49, %f47;
	ld.global.f32 	%f51, [%rd14+12];
	ld.global.f32 	%f52, [%rd29+12];
	fma.rn.f32 	%f53, %f51, %f52, %f50;
	ld.global.f32 	%f54, [%rd14+16];
	ld.global.f32 	%f55, [%rd29+16];
	fma.rn.f32 	%f56, %f54, %f55, %f53;
	ld.global.f32 	%f57, [%rd14+20];
	ld.global.f32 	%f58, [%rd29+20];
	fma.rn.f32 	%f59, %f57, %f58, %f56;
	ld.global.f32 	%f60, [%rd14+24];
	ld.global.f32 	%f61, [%rd29+24];
	fma.rn.f32 	%f62, %f60, %f61, %f59;
	ld.global.f32 	%f63, [%rd14+28];
	ld.global.f32 	%f64, [%rd29+28];
	fma.rn.f32 	%f111, %f63, %f64, %f62;
	add.s32 	%r32, %r32, 16;
	add.s32 	%r31, %r31, 16;
	add.s64 	%rd29, %rd29, 64;
	setp.ne.s32 	%p4, %r32, 0;
	@%p4 bra 	$L__BB0_4;
$L__BB0_5:
	setp.eq.s32 	%p5, %r3, 0;
	@%p5 bra 	$L__BB0_14;
	and.b32  	%r11, %r23, 7;
	setp.lt.u32 	%p6, %r3, 8;
	@%p6 bra 	$L__BB0_8;
	add.s32 	%r29, %r34, %r2;
	mul.wide.s32 	%rd15, %r29, 4;
	add.s64 	%rd16, %rd2, %rd15;
	ld.global.f32 	%f66, [%rd16];
	mul.wide.u32 	%rd17, %r34, 4;
	add.s64 	%rd18, %rd1, %rd17;
	ld.global.f32 	%f67, [%rd18];
	fma.rn.f32 	%f68, %f66, %f67, %f111;
	ld.global.f32 	%f69, [%rd16+4];
	ld.global.f32 	%f70, [%rd18+4];
	fma.rn.f32 	%f71, %f69, %f70, %f68;
	ld.global.f32 	%f72, [%rd16+8];
	ld.global.f32 	%f73, [%rd18+8];
	fma.rn.f32 	%f74, %f72, %f73, %f71;
	ld.global.f32 	%f75, [%rd16+12];
	ld.global.f32 	%f76, [%rd18+12];
	fma.rn.f32 	%f77, %f75, %f76, %f74;
	ld.global.f32 	%f78, [%rd16+16];
	ld.global.f32 	%f79, [%rd18+16];
	fma.rn.f32 	%f80, %f78, %f79, %f77;
	ld.global.f32 	%f81, [%rd16+20];
	ld.global.f32 	%f82, [%rd18+20];
	fma.rn.f32 	%f83, %f81, %f82, %f80;
	ld.global.f32 	%f84, [%rd16+24];
	ld.global.f32 	%f85, [%rd18+24];
	fma.rn.f32 	%f86, %f84, %f85, %f83;
	ld.global.f32 	%f87, [%rd16+28];
	ld.global.f32 	%f88, [%rd18+28];
	fma.rn.f32 	%f111, %f87, %f88, %f86;
	add.s32 	%r34, %r34, 8;
$L__BB0_8:
	setp.eq.s32 	%p7, %r11, 0;
	@%p7 bra 	$L__BB0_14;
	and.b32  	%r14, %r23, 3;
	setp.lt.u32 	%p8, %r11, 4;
	@%p8 bra 	$L__BB0_11;
	add.s32 	%r30, %r34, %r2;
	mul.wide.s32 	%rd19, %r30, 4;
	add.s64 	%rd20, %rd2, %rd19;
	ld.global.f32 	%f90, [%rd20];
	mul.wide.u32 	%rd21, %r34, 4;
	add.s64 	%rd22, %rd1, %rd21;
	ld.global.f32 	%f91, [%rd22];
	fma.rn.f32 	%f92, %f90, %f91, %f111;
	ld.global.f32 	%f93, [%rd20+4];
	ld.global.f32 	%f94, [%rd22+4];
	fma.rn.f32 	%f95, %f93, %f94, %f92;
	ld.global.f32 	%f96, [%rd20+8];
	ld.global.f32 	%f97, [%rd22+8];
	fma.rn.f32 	%f98, %f96, %f97, %f95;
	ld.global.f32 	%f99, [%rd20+12];
	ld.global.f32 	%f100, [%rd22+12];
	fma.rn.f32 	%f111, %f99, %f100, %f98;
	add.s32 	%r34, %r34, 4;
$L__BB0_11:
	setp.eq.s32 	%p9, %r14, 0;
	@%p9 bra 	$L__BB0_14;
	mul.wide.u32 	%rd23, %r34, 4;
	add.s64 	%rd30, %rd1, %rd23;
	add.s32 	%r37, %r34, %r2;
	neg.s32 	%r36, %r14;
$L__BB0_13:
	.pragma "nounroll";
	mul.wide.s32 	%rd24, %r37, 4;
	add.s64 	%rd25, %rd2, %rd24;
	ld.global.f32 	%f101, [%rd25];
	ld.global.f32 	%f102, [%rd30];
	fma.rn.f32 	%f111, %f101, %f102, %f111;
	add.s64 	%rd30, %rd30, 4;
	add.s32 	%r37, %r37, 1;
	add.s32 	%r36, %r36, 1;
	setp.ne.s32 	%p10, %r36, 0;
	@%p10 bra 	$L__BB0_13;
$L__BB0_14:
	cvta.to.global.u64 	%rd26, %rd10;
	mul.wide.s32 	%rd27, %r1, 4;
	add.s64 	%rd28, %rd26, %rd27;
	st.global.f32 	[%rd28], %f111;
$L__BB0_15:
	ret;

}


// ===== COMPILED SASS (sm_100) =====

	.target	sm_100

	.elftype	@"ET_EXEC"


//--------------------- .note.nv.tkinfo           --------------------------
	.section	.note.nv.tkinfo,"",@"SHT_NOTE"
	.sectionflags	@"SHF_NOTE_NV_TKINFO"
	.tkinfo
        /*0018*/ 	.word	0x00000002
        /*0030*/ 	.string	""
        /*0030*/ 	.string	"ptxas"
        /*0030*/ 	.string	"Cuda compilation tools, release 13.0, V13.0.88"
        /*0030*/ 	.string	"Build cuda_13.0.r13.0/compiler.36424714_0"
        /*0030*/ 	.string	"-arch sm_100 -m 64 "



//--------------------- .note.nv.cuinfo           --------------------------
	.section	.note.nv.cuinfo,"",@"SHT_NOTE"
	.sectionflags	@"SHF_NOTE_NV_CUINFO"
        /*0018*/ 	.short	0x0002
        /*001a*/ 	.short	0x0064
        /*001c*/ 	.short	0x0082
	.zero		2


//--------------------- .nv.info                  --------------------------
	.section	.nv.info,"",@"SHT_CUDA_INFO"
	.align	4


	//----- nvinfo : EIATTR_REGCOUNT
	.align		4
        /*0000*/ 	.byte	0x04, 0x2f
        /*0002*/ 	.short	(.L_1 - .L_0)
	.align		4
.L_0:
        /*0004*/ 	.word	index@(_Z24matrix_vector_dot_kernelPKfS0_Pfii)
        /*0008*/ 	.word	0x0000001e


	//----- nvinfo : EIATTR_FRAME_SIZE
	.align		4
.L_1:
        /*000c*/ 	.byte	0x04, 0x11
        /*000e*/ 	.short	(.L_3 - .L_2)
	.align		4
.L_2:
        /*0010*/ 	.word	index@(_Z24matrix_vector_dot_kernelPKfS0_Pfii)
        /*0014*/ 	.word	0x00000000


	//----- nvinfo : EIATTR_MIN_STACK_SIZE
	.align		4
.L_3:
        /*0018*/ 	.byte	0x04, 0x12
        /*001a*/ 	.short	(.L_5 - .L_4)
	.align		4
.L_4:
        /*001c*/ 	.word	index@(_Z24matrix_vector_dot_kernelPKfS0_Pfii)
        /*0020*/ 	.word	0x00000000
.L_5:


//--------------------- .nv.compat                --------------------------
	.section	.nv.compat,"",@"SHT_CUDA_COMPAT_INFO"
	.align	4
        /*0000*/ 	.byte	0x02, 0x09, 0x00, 0x00, 0x02, 0x02, 0x01, 0x00, 0x02, 0x05, 0x05, 0x00, 0x03, 0x07, 0x01, 0x01
        /*0010*/ 	.byte	0x02, 0x03, 0x00, 0x00, 0x02, 0x06, 0x01, 0x00, 0x04, 0x0b, 0x08, 0x00, 0x09, 0x00, 0x00, 0x00
        /*0020*/ 	.byte	0x00, 0x00, 0x00, 0x00


//--------------------- .nv.info._Z24matrix_vector_dot_kernelPKfS0_Pfii --------------------------
	.section	.nv.info._Z24matrix_vector_dot_kernelPKfS0_Pfii,"",@"SHT_CUDA_INFO"
	.sectionflags	@""
	.align	4


	//----- nvinfo : EIATTR_CUDA_API_VERSION
	.align		4
        /*0000*/ 	.byte	0x04, 0x37
        /*0002*/ 	.short	(.L_7 - .L_6)
.L_6:
        /*0004*/ 	.word	0x00000082


	//----- nvinfo : EIATTR_KPARAM_INFO
	.align		4
.L_7:
        /*0008*/ 	.byte	0x04, 0x17
        /*000a*/ 	.short	(.L_9 - .L_8)
.L_8:
        /*000c*/ 	.word	0x00000000
        /*0010*/ 	.short	0x0004
        /*0012*/ 	.short	0x001c
        /*0014*/ 	.byte	0x00, 0xf0, 0x11, 0x00


	//----- nvinfo : EIATTR_KPARAM_INFO
	.align		4
.L_9:
        /*0018*/ 	.byte	0x04, 0x17
        /*001a*/ 	.short	(.L_11 - .L_10)
.L_10:
        /*001c*/ 	.word	0x00000000
        /*0020*/ 	.short	0x0003
        /*0022*/ 	.short	0x0018
        /*0024*/ 	.byte	0x00, 0xf0, 0x11, 0x00


	//----- nvinfo : EIATTR_KPARAM_INFO
	.align		4
.L_11:
        /*0028*/ 	.byte	0x04, 0x17
        /*002a*/ 	.short	(.L_13 - .L_12)
.L_12:
        /*002c*/ 	.word	0x00000000
        /*0030*/ 	.short	0x0002
        /*0032*/ 	.short	0x0010
        /*0034*/ 	.byte	0x00, 0xf5, 0x21, 0x00


	//----- nvinfo : EIATTR_KPARAM_INFO
	.align		4
.L_13:
        /*0038*/ 	.byte	0x04, 0x17
        /*003a*/ 	.short	(.L_15 - .L_14)
.L_14:
        /*003c*/ 	.word	0x00000000
        /*0040*/ 	.short	0x0001
        /*0042*/ 	.short	0x0008
        /*0044*/ 	.byte	0x00, 0xf5, 0x21, 0x00


	//----- nvinfo : EIATTR_KPARAM_INFO
	.align		4
.L_15:
        /*0048*/ 	.byte	0x04, 0x17
        /*004a*/ 	.short	(.L_17 - .L_16)
.L_16:
        /*004c*/ 	.word	0x00000000
        /*0050*/ 	.short	0x0000
        /*0052*/ 	.short	0x0000
        /*0054*/ 	.byte	0x00, 0xf5, 0x21, 0x00


	//----- nvinfo : EIATTR_SPARSE_MMA_MASK
	.align		4
.L_17:
        /*0058*/ 	.byte	0x03, 0x50
        /*005a*/ 	.short	0x0000


	//----- nvinfo : EIATTR_MAXREG_COUNT
	.align		4
        /*005c*/ 	.byte	0x03, 0x1b
        /*005e*/ 	.short	0x00ff


	//----- nvinfo : EIATTR_MERCURY_ISA_VERSION
	.align		4
        /*0060*/ 	.byte	0x03, 0x5f
        /*0062*/ 	.short	0x0101


	//----- nvinfo : EIATTR_VRC_CTA_INIT_COUNT
	.align		4
        /*0064*/ 	.byte	0x02, 0x4a
	.zero		1
	.zero		1


	//----- nvinfo : EIATTR_EXIT_INSTR_OFFSETS
	.align		4
        /*0068*/ 	.byte	0x04, 0x1c
        /*006a*/ 	.short	(.L_19 - .L_18)


	//   ....[0]....
.L_18:
        /*006c*/ 	.word	0x00000070


	//   ....[1]....
        /*0070*/ 	.word	0x00000a90


	//----- nvinfo : EIATTR_CBANK_PARAM_SIZE
	.align		4
.L_19:
        /*0074*/ 	.byte	0x03, 0x19
        /*0076*/ 	.short	0x0020


	//----- nvinfo : EIATTR_PARAM_CBANK
	.align		4
        /*0078*/ 	.byte	0x04, 0x0a
        /*007a*/ 	.short	(.L_21 - .L_20)
	.align		4
.L_20:
        /*007c*/ 	.word	index@(.nv.constant0._Z24matrix_vector_dot_kernelPKfS0_Pfii)
        /*0080*/ 	.short	0x0380
        /*0082*/ 	.short	0x0020


	//----- nvinfo : EIATTR_SW_WAR
	.align		4
.L_21:
        /*0084*/ 	.byte	0x04, 0x36
        /*0086*/ 	.short	(.L_23 - .L_22)
.L_22:
        /*0088*/ 	.word	0x00000008
.L_23:


//--------------------- .nv.callgraph             --------------------------
	.section	.nv.callgraph,"",@"SHT_CUDA_CALLGRAPH"
	.align	4
	.sectionentsize	8
	.align		4
        /*0000*/ 	.word	0x00000000
	.align		4
        /*0004*/ 	.word	0xffffffff
	.align		4
        /*0008*/ 	.word	0x00000000
	.align		4
        /*000c*/ 	.word	0xfffffffe
	.align		4
        /*0010*/ 	.word	0x00000000
	.align		4
        /*0014*/ 	.word	0xfffffffd
	.align		4
        /*0018*/ 	.word	0x00000000
	.align		4
        /*001c*/ 	.word	0xfffffffc


//--------------------- .text._Z24matrix_vector_dot_kernelPKfS0_Pfii --------------------------
	.section	.text._Z24matrix_vector_dot_kernelPKfS0_Pfii,"ax",@progbits
	.align	128
        .global         _Z24matrix_vector_dot_kernelPKfS0_Pfii
        .type           _Z24matrix_vector_dot_kernelPKfS0_Pfii,@function
        .size           _Z24matrix_vector_dot_kernelPKfS0_Pfii,(.L_x_7 - _Z24matrix_vector_dot_kernelPKfS0_Pfii)
        .other          _Z24matrix_vector_dot_kernelPKfS0_Pfii,@"STO_CUDA_ENTRY STV_DEFAULT"
_Z24matrix_vector_dot_kernelPKfS0_Pfii:
.text._Z24matrix_vector_dot_kernelPKfS0_Pfii:
[----:B------:R-:W-:Y:S01]  /*0000*/  LDC R1, c[0x0][0x37c] ;  /* 0x0000df00ff017b82 */ /* 0x000fe20000000800 */
[----:B------:R-:W0:Y:S07]  /*0010*/  S2R R3, SR_TID.X ;  /* 0x0000000000037919 */ /* 0x000e2e0000002100 */
[----:B------:R-:W0:Y:S01]  /*0020*/  S2UR UR4, SR_CTAID.X ;  /* 0x00000000000479c3 */ /* 0x000e220000002500 */
[----:B------:R-:W1:Y:S07]  /*0030*/  LDCU UR5, c[0x0][0x398] ;  /* 0x00007300ff0577ac */ /* 0x000e6e0008000800 */
[----:B------:R-:W0:Y:S02]  /*0040*/  LDC R0, c[0x0][0x360] ;  /* 0x0000d800ff007b82 */ /* 0x000e240000000800 */
[----:B0-----:R-:W-:-:S05]  /*0050*/  IMAD R0, R0, UR4, R3 ;  /* 0x0000000400007c24 */ /* 0x001fca000f8e0203 */
[----:B-1----:R-:W-:-:S13]  /*0060*/  ISETP.GE.AND P0, PT, R0, UR5, PT ;  /* 0x0000000500007c0c */ /* 0x002fda000bf06270 */
[----:B------:R-:W-:Y:S05]  /*0070*/  @P0 EXIT ;  /* 0x000000000000094d */ /* 0x000fea0003800000 */
[----:B------:R-:W0:Y:S01]  /*0080*/  LDCU UR8, c[0x0][0x39c] ;  /* 0x00007380ff0877ac */ /* 0x000e220008000800 */
[----:B------:R-:W-:Y:S01]  /*0090*/  HFMA2 R15, -RZ, RZ, 0, 0 ;  /* 0x00000000ff0f7431 */ /* 0x000fe200000001ff */
[----:B------:R-:W1:Y:S01]  /*00a0*/  LDCU.64 UR16, c[0x0][0x358] ;  /* 0x00006b00ff1077ac */ /* 0x000e620008000a00 */
[----:B0-----:R-:W-:-:S09]  /*00b0*/  UISETP.GE.AND UP0, UPT, UR8, 0x1, UPT ;  /* 0x000000010800788c */ /* 0x001fd2000bf06270 */
[----:B-1----:R-:W-:Y:S05]  /*00c0*/  BRA.U !UP0, `(.L_x_0) ;  /* 0x0000000908647547 */ /* 0x002fea000b800000 */
[----:B------:R-:W-:Y:S02]  /*00d0*/  UISETP.GE.U32.AND UP1, UPT, UR8, 0x10, UPT ;  /* 0x000000100800788c */ /* 0x000fe4000bf26070 */
[----:B------:R-:W-:Y:S01]  /*00e0*/  IMAD R7, R0, UR8, RZ ;  /* 0x0000000800077c24 */ /* 0x000fe2000f8e02ff */
[----:B------:R-:W-:Y:S01]  /*00f0*/  ULOP3.LUT UR9, UR8, 0xf, URZ, 0xc0, !UPT ;  /* 0x0000000f08097892 */ /* 0x000fe2000f8ec0ff */
[----:B------:R-:W-:Y:S02]  /*0100*/  MOV R15, RZ ;  /* 0x000000ff000f7202 */ /* 0x000fe40000000f00 */
[----:B------:R-:W-:Y:S01]  /*0110*/  MOV R8, RZ ;  /* 0x000000ff00087202 */ /* 0x000fe20000000f00 */
[----:B------:R-:W-:Y:S02]  /*0120*/  UISETP.NE.AND UP0, UPT, UR9, URZ, UPT ;  /* 0x000000ff0900728c */ /* 0x000fe4000bf05270 */
[----:B------:R-:W-:Y:S09]  /*0130*/  BRA.U !UP1, `(.L_x_1) ;  /* 0x0000000509147547 */ /* 0x000ff2000b800000 */
[----:B------:R-:W0:Y:S01]  /*0140*/  LDCU.128 UR12, c[0x0][0x380] ;  /* 0x00007000ff0c77ac */ /* 0x000e220008000c00 */
[----:B------:R-:W-:Y:S02]  /*0150*/  MOV R15, RZ ;  /* 0x000000ff000f7202 */ /* 0x000fe40000000f00 */
[----:B------:R-:W-:Y:S01]  /*0160*/  MOV R6, R7 ;  /* 0x0000000700067202 */ /* 0x000fe20000000f00 */
[----:B------:R-:W-:-:S04]  /*0170*/  ULOP3.LUT UR10, UR8, 0x7ffffff0, URZ, 0xc0, !UPT ;  /* 0x7ffffff0080a7892 */ /* 0x000fc8000f8ec0ff */
[----:B------:R-:W-:Y:S02]  /*0180*/  UIADD3 UR11, UPT, UPT, -UR10, URZ, URZ ;  /* 0x000000ff0a0b7290 */ /* 0x000fe4000fffe1ff */
[----:B------:R-:W-:Y:S01]  /*0190*/  MOV R8, UR10 ;  /* 0x0000000a00087c02 */ /* 0x000fe20008000f00 */
[----:B0-----:R-:W-:Y:S02]  /*01a0*/  UIADD3 UR4, UP2, UPT, UR14, 0x20, URZ ;  /* 0x000000200e047890 */ /* 0x001fe4000ff5e0ff */
[----:B------:R-:W-:Y:S02]  /*01b0*/  UIADD3 UR6, UP1, UPT, UR12, 0x20, URZ ;  /* 0x000000200c067890 */ /* 0x000fe4000ff3e0ff */
[----:B------:R-:W-:Y:S02]  /*01c0*/  UIADD3.X UR5, UPT, UPT, URZ, UR15, URZ, UP2, !UPT ;  /* 0x0000000fff057290 */ /* 0x000fe400097fe4ff */
[----:B------:R-:W-:Y:S01]  /*01d0*/  MOV R2, UR4 ;  /* 0x0000000400027c02 */ /* 0x000fe20008000f00 */
[----:B------:R-:W-:-:S03]  /*01e0*/  UIADD3.X UR7, UPT, UPT, URZ, UR13, URZ, UP1, !UPT ;  /* 0x0000000dff077290 */ /* 0x000fc60008ffe4ff */
[----:B------:R-:W-:-:S09]  /*01f0*/  MOV R3, UR5 ;  /* 0x0000000500037c02 */ /* 0x000fd20008000f00 */
.L_x_2:
[----:B------:R-:W-:Y:S01]  /*0200*/  MOV R4, UR6 ;  /* 0x0000000600047c02 */ /* 0x000fe20008000f00 */
[----:B------:R-:W2:Y:S01]  /*0210*/  LDG.E R17, desc[UR16][R2.64+-0x20] ;  /* 0xffffe01002117981 */ /* 0x000ea2000c1e1900 */
[----:B------:R-:W-:-:S03]  /*0220*/  MOV R5, UR7 ;  /* 0x0000000700057c02 */ /* 0x000fc60008000f00 */
[----:B------:R-:W3:Y:S01]  /*0230*/  LDG.E R25, desc[UR16][R2.64+-0x1c] ;  /* 0xffffe41002197981 */ /* 0x000ee2000c1e1900 */
[----:B------:R-:W-:-:S03]  /*0240*/  IMAD.WIDE R4, R6, 0x4, R4 ;  /* 0x0000000406047825 */ /* 0x000fc600078e0204 */
[----:B------:R-:W4:Y:S04]  /*0250*/  LDG.E R19, desc[UR16][R2.64+-0x18] ;  /* 0xffffe81002137981 */ /* 0x000f28000c1e1900 */
[----:B------:R-:W2:Y:S04]  /*0260*/  LDG.E R16, desc[UR16][R4.64+-0x20] ;  /* 0xffffe01004107981 */ /* 0x000ea8000c1e1900 */
[----:B------:R-:W3:Y:S04]  /*0270*/  LDG.E R18, desc[UR16][R4.64+-0x1c] ;  /* 0xffffe41004127981 */ /* 0x000ee8000c1e1900 */
[----:B------:R-:W4:Y:S04]  /*0280*/  LDG.E R20, desc[UR16][R4.64+-0x18] ;  /* 0xffffe81004147981 */ /* 0x000f28000c1e1900 */
[----:B------:R-:W5:Y:S04]  /*0290*/  LDG.E R22, desc[UR16][R2.64+-0x14] ;  /* 0xffffec1002167981 */ /* 0x000f68000c1e1900 */
        /* <DEDUP_REMOVED lines=8> */
[----:B------:R-:W5:Y:S01]  /*0320*/  LDG.E R14, desc[UR16][R4.64+-0x4] ;  /* 0xfffffc10040e7981 */ /* 0x000f62000c1e1900 */
[----:B--2---:R-:W-:-:S03]  /*0330*/  FFMA R17, R16, R17, R15 ;  /* 0x0000001110117223 */ /* 0x004fc6000000000f */
[----:B------:R-:W2:Y:S04]  /*0340*/  LDG.E R15, desc[UR16][R2.64] ;  /* 0x00000010020f7981 */ /* 0x000ea8000c1e1900 */
[----:B------:R-:W2:Y:S01]  /*0350*/  LDG.E R16, desc[UR16][R4.64] ;  /* 0x0000001004107981 */ /* 0x000ea2000c1e1900 */
[----:B---3--:R-:W-:-:S03]  /*0360*/  FFMA R25, R18, R25, R17 ;  /* 0x0000001912197223 */ /* 0x008fc60000000011 */
[----:B------:R-:W3:Y:S01]  /*0370*/  LDG.E R17, desc[UR16][R2.64+0x4] ;  /* 0x0000041002117981 */ /* 0x000ee2000c1e1900 */
[----:B----4-:R-:W-:-:S03]  /*0380*/  FFMA R26, R20, R19, R25 ;  /* 0x00000013141a7223 */ /* 0x010fc60000000019 */
[----:B------:R-:W3:Y:S04]  /*0390*/  LDG.E R18, desc[UR16][R4.64+0x4] ;  /* 0x0000041004127981 */ /* 0x000ee8000c1e1900 */
[----:B------:R-:W4:Y:S01]  /*03a0*/  LDG.E R20, desc[UR16][R2.64+0x8] ;  /* 0x0000081002147981 */ /* 0x000f22000c1e1900 */
[----:B-----5:R-:W-:-:S03]  /*03b0*/  FFMA R25, R21, R22, R26 ;  /* 0x0000001615197223 */ /* 0x020fc6000000001a */
[----:B------:R-:W4:Y:S04]  /*03c0*/  LDG.E R19, desc[UR16][R4.64+0x8] ;  /* 0x0000081004137981 */ /* 0x000f28000c1e1900 */
[----:B------:R-:W5:Y:S01]  /*03d0*/  LDG.E R22, desc[UR16][R2.64+0xc] ;  /* 0x00000c1002167981 */ /* 0x000f62000c1e1900 */
[----:B------:R-:W-:-:S03]  /*03e0*/  FFMA R25, R24, R23, R25 ;  /* 0x0000001718197223 */ /* 0x000fc60000000019 */
[----:B------:R-:W5:Y:S04]  /*03f0*/  LDG.E R21, desc[UR16][R4.64+0xc] ;  /* 0x00000c1004157981 */ /* 0x000f68000c1e1900 */
[----:B------:R-:W5:Y:S01]  /*0400*/  LDG.E R24, desc[UR16][R2.64+0x10] ;  /* 0x0000101002187981 */ /* 0x000f62000c1e1900 */
[----:B------:R-:W-:-:S03]  /*0410*/  FFMA R25, R10, R9, R25 ;  /* 0x000000090a197223 */ /* 0x000fc60000000019 */
[----:B------:R-:W5:Y:S04]  /*0420*/  LDG.E R23, desc[UR16][R4.64+0x10] ;  /* 0x0000101004177981 */ /* 0x000f68000c1e1900 */
[----:B------:R-:W5:Y:S01]  /*0430*/  LDG.E R10, desc[UR16][R2.64+0x14] ;  /* 0x00001410020a7981 */ /* 0x000f62000c1e1900 */
[----:B------:R-:W-:-:S03]  /*0440*/  FFMA R27, R12, R11, R25 ;  /* 0x0000000b0c1b7223 */ /* 0x000fc60000000019 */
[----:B------:R-:W5:Y:S04]  /*0450*/  LDG.E R9, desc[UR16][R4.64+0x14] ;  /* 0x0000141004097981 */ /* 0x000f68000c1e1900 */
[----:B------:R-:W5:Y:S04]  /*0460*/  LDG.E R11, desc[UR16][R2.64+0x18] ;  /* 0x00001810020b7981 */ /* 0x000f68000c1e1900 */
[----:B------:R-:W5:Y:S04]  /*0470*/  LDG.E R12, desc[UR16][R4.64+0x18] ;  /* 0x00001810040c7981 */ /* 0x000f68000c1e1900 */
[----:B------:R-:W5:Y:S04]  /*0480*/  LDG.E R25, desc[UR16][R4.64+0x1c] ;  /* 0x00001c1004197981 */ /* 0x000f68000c1e1900 */
[----:B------:R0:W5:Y:S01]  /*0490*/  LDG.E R26, desc[UR16][R2.64+0x1c] ;  /* 0x00001c10021a7981 */ /* 0x000162000c1e1900 */
[----:B------:R-:W-:Y:S01]  /*04a0*/  FFMA R13, R14, R13, R27 ;  /* 0x0000000d0e0d7223 */ /* 0x000fe2000000001b */
[----:B------:R-:W-:-:S04]  /*04b0*/  UIADD3 UR11, UPT, UPT, UR11, 0x10, URZ ;  /* 0x000000100b0b7890 */ /* 0x000fc8000fffe0ff */
[----:B------:R-:W-:Y:S01]  /*04c0*/  UISETP.NE.AND UP1, UPT, UR11, URZ, UPT ;  /* 0x000000ff0b00728c */ /* 0x000fe2000bf25270 */
[----:B0-----:R-:W-:Y:S02]  /*04d0*/  IADD3 R2, P0, PT, R2, 0x40, RZ ;  /* 0x0000004002027810 */ /* 0x001fe40007f1e0ff */
[----:B------:R-:W-:Y:S02]  /*04e0*/  IADD3 R6, PT, PT, R6, 0x10, RZ ;  /* 0x0000001006067810 */ /* 0x000fe40007ffe0ff */
[----:B------:R-:W-:Y:S01]  /*04f0*/  IADD3.X R3, PT, PT, RZ, R3, RZ, P0, !PT ;  /* 0x00000003ff037210 */ /* 0x000fe200007fe4ff */
[----:B--2---:R-:W-:-:S04]  /*0500*/  FFMA R13, R16, R15, R13 ;  /* 0x0000000f100d7223 */ /* 0x004fc8000000000d */
[----:B---3--:R-:W-:-:S04]  /*0510*/  FFMA R18, R18, R17, R13 ;  /* 0x0000001112127223 */ /* 0x008fc8000000000d */
[----:B----4-:R-:W-:-:S04]  /*0520*/  FFMA R18, R19, R20, R18 ;  /* 0x0000001413127223 */ /* 0x010fc80000000012 */
[----:B-----5:R-:W-:-:S04]  /*0530*/  FFMA R18, R21, R22, R18 ;  /* 0x0000001615127223 */ /* 0x020fc80000000012 */
[----:B------:R-:W-:-:S04]  /*0540*/  FFMA R18, R23, R24, R18 ;  /* 0x0000001817127223 */ /* 0x000fc80000000012 */
[----:B------:R-:W-:-:S04]  /*0550*/  FFMA R9, R9, R10, R18 ;  /* 0x0000000a09097223 */ /* 0x000fc80000000012 */
[----:B------:R-:W-:-:S04]  /*0560*/  FFMA R12, R12, R11, R9 ;  /* 0x0000000b0c0c7223 */ /* 0x000fc80000000009 */
[----:B------:R-:W-:Y:S01]  /*0570*/  FFMA R15, R25, R26, R12 ;  /* 0x0000001a190f7223 */ /* 0x000fe2000000000c */
[----:B------:R-:W-:Y:S06]  /*0580*/  BRA.U UP1, `(.L_x_2) ;  /* 0xfffffffd011c7547 */ /* 0x000fec000b83ffff */
.L_x_1:
[----:B------:R-:W-:Y:S05]  /*0590*/  BRA.U !UP0, `(.L_x_0) ;  /* 0x0000000508307547 */ /* 0x000fea000b800000 */
[----:B------:R-:W-:Y:S02]  /*05a0*/  UISETP.GE.U32.AND UP0, UPT, UR9, 0x8, UPT ;  /* 0x000000080900788c */ /* 0x000fe4000bf06070 */
[----:B------:R-:W-:-:S04]  /*05b0*/  ULOP3.LUT UR5, UR8, 0x7, URZ, 0xc0, !UPT ;  /* 0x0000000708057892 */ /* 0x000fc8000f8ec0ff */
[----:B------:R-:W-:-:S03]  /*05c0*/  UISETP.NE.AND UP1, UPT, UR5, URZ, UPT ;  /* 0x000000ff0500728c */ /* 0x000fc6000bf25270 */
[----:B------:R-:W-:Y:S08]  /*05d0*/  BRA.U !UP0, `(.L_x_3) ;  /* 0x0000000108787547 */ /* 0x000ff0000b800000 */
[----:B------:R-:W0:Y:S01]  /*05e0*/  LDC.64 R2, c[0x0][0x380] ;  /* 0x0000e000ff027b82 */ /* 0x000e220000000a00 */
[----:B------:R-:W-:-:S07]  /*05f0*/  IADD3 R9, PT, PT, R7, R8, RZ ;  /* 0x0000000807097210 */ /* 0x000fce0007ffe0ff */
[----:B------:R-:W1:Y:S01]  /*0600*/  LDC.64 R4, c[0x0][0x388] ;  /* 0x0000e200ff047b82 */ /* 0x000e620000000a00 */
[----:B0-----:R-:W-:-:S05]  /*0610*/  IMAD.WIDE R2, R9, 0x4, R2 ;  /* 0x0000000409027825 */ /* 0x001fca00078e0202 */
[----:B------:R-:W2:Y:S01]  /*0620*/  LDG.E R10, desc[UR16][R2.64] ;  /* 0x00000010020a7981 */ /* 0x000ea2000c1e1900 */
[----:B-1----:R-:W-:-:S03]  /*0630*/  IMAD.WIDE.U32 R4, R8, 0x4, R4 ;  /* 0x0000000408047825 */ /* 0x002fc600078e0004 */
[----:B------:R-:W3:Y:S04]  /*0640*/  LDG.E R13, desc[UR16][R2.64+0x4] ;  /* 0x00000410020d7981 */ /* 0x000ee8000c1e1900 */
[----:B------:R-:W2:Y:S04]  /*0650*/  LDG.E R11, desc[UR16][R4.64] ;  /* 0x00000010040b7981 */ /* 0x000ea8000c1e1900 */
[----:B------:R-:W3:Y:S04]  /*0660*/  LDG.E R12, desc[UR16][R4.64+0x4] ;  /* 0x00000410040c7981 */ /* 0x000ee8000c1e1900 */
[----:B------:R-:W4:Y:S04]  /*0670*/  LDG.E R17, desc[UR16][R2.64+0x8] ;  /* 0x0000081002117981 */ /* 0x000f28000c1e1900 */
        /* <DEDUP_REMOVED lines=11> */
[----:B------:R-:W-:Y:S01]  /*0730*/  IADD3 R8, PT, PT, R8, 0x8, RZ ;  /* 0x0000000808087810 */ /* 0x000fe20007ffe0ff */
[----:B--2---:R-:W-:-:S04]  /*0740*/  FFMA R10, R10, R11, R15 ;  /* 0x0000000b0a0a7223 */ /* 0x004fc8000000000f */
[----:B---3--:R-:W-:-:S04]  /*0750*/  FFMA R10, R13, R12, R10 ;  /* 0x0000000c0d0a7223 */ /* 0x008fc8000000000a */
[----:B----4-:R-:W-:-:S04]  /*0760*/  FFMA R10, R17, R14, R10 ;  /* 0x0000000e110a7223 */ /* 0x010fc8000000000a */
[----:B-----5:R-:W-:-:S04]  /*0770*/  FFMA R10, R19, R16, R10 ;  /* 0x00000010130a7223 */ /* 0x020fc8000000000a */
[----:B------:R-:W-:-:S04]  /*0780*/  FFMA R10, R21, R18, R10 ;  /* 0x00000012150a7223 */ /* 0x000fc8000000000a */
[----:B------:R-:W-:-:S04]  /*0790*/  FFMA R23, R23, R20, R10 ;  /* 0x0000001417177223 */ /* 0x000fc8000000000a */
[----:B------:R-:W-:-:S04]  /*07a0*/  FFMA R6, R6, R9, R23 ;  /* 0x0000000906067223 */ /* 0x000fc80000000017 */
[----:B------:R-:W-:-:S07]  /*07b0*/  FFMA R15, R25, R22, R6 ;  /* 0x00000016190f7223 */ /* 0x000fce0000000006 */
.L_x_3:
        /* <DEDUP_REMOVED lines=17> */
[----:B------:R-:W5:Y:S01]  /*08d0*/  LDG.E R14, desc[UR16][R4.64+0xc] ;  /* 0x00000c10040e7981 */ /* 0x000f62000c1e1900 */
[----:B------:R-:W-:Y:S01]  /*08e0*/  IADD3 R8, PT, PT, R8, 0x4, RZ ;  /* 0x0000000408087810 */ /* 0x000fe20007ffe0ff */
[----:B--2---:R-:W-:-:S04]  /*08f0*/  FFMA R6, R6, R9, R15 ;  /* 0x0000000906067223 */ /* 0x004fc8000000000f */
[----:B---3--:R-:W-:-:S04]  /*0900*/  FFMA R6, R11, R10, R6 ;  /* 0x0000000a0b067223 */ /* 0x008fc80000000006 */
[----:B----4-:R-:W-:-:S04]  /*0910*/  FFMA R6, R13, R12, R6 ;  /* 0x0000000c0d067223 */ /* 0x010fc80000000006 */
[----:B-----5:R-:W-:-:S07]  /*0920*/  FFMA R15, R17, R14, R6 ;  /* 0x0000000e110f7223 */ /* 0x020fce0000000006 */
.L_x_4:
[----:B------:R-:W-:Y:S05]  /*0930*/  BRA.U !UP1, `(.L_x_0) ;  /* 0x0000000109487547 */ /* 0x000fea000b800000 */
[----:B------:R-:W0:Y:S01]  /*0940*/  LDC.64 R2, c[0x0][0x388] ;  /* 0x0000e200ff027b82 */ /* 0x000e220000000a00 */
[----:B------:R-:W-:Y:S01]  /*0950*/  IADD3 R7, PT, PT, R7, R8, RZ ;  /* 0x0000000807077210 */ /* 0x000fe20007ffe0ff */
[----:B------:R-:W-:-:S06]  /*0960*/  UIADD3 UR4, UPT, UPT, -UR4, URZ, URZ ;  /* 0x000000ff04047290 */ /* 0x000fcc000fffe1ff */
[----:B------:R-:W1:Y:S01]  /*0970*/  LDC.64 R10, c[0x0][0x380] ;  /* 0x0000e000ff0a7b82 */ /* 0x000e620000000a00 */
[----:B0-----:R-:W-:-:S03]  /*0980*/  IMAD.WIDE.U32 R2, R8, 0x4, R2 ;  /* 0x0000000408027825 */ /* 0x001fc600078e0002 */
[----:B------:R-:W-:Y:S02]  /*0990*/  MOV R6, R2 ;  /* 0x0000000200067202 */ /* 0x000fe40000000f00 */
[----:B------:R-:W-:-:S07]  /*09a0*/  MOV R5, R3 ;  /* 0x0000000300057202 */ /* 0x000fce0000000f00 */
.L_x_5:
[----:B-1----:R-:W-:Y:S01]  /*09b0*/  IMAD.WIDE R2, R7, 0x4, R10 ;  /* 0x0000000407027825 */ /* 0x002fe200078e020a */
[----:B------:R-:W-:-:S05]  /*09c0*/  MOV R4, R6 ;  /* 0x0000000600047202 */ /* 0x000fca0000000f00 */
[----:B------:R-:W2:Y:S04]  /*09d0*/  LDG.E R2, desc[UR16][R2.64] ;  /* 0x0000001002027981 */ /* 0x000ea8000c1e1900 */
[----:B------:R0:W2:Y:S01]  /*09e0*/  LDG.E R4, desc[UR16][R4.64] ;  /* 0x0000001004047981 */ /* 0x0000a2000c1e1900 */
[----:B------:R-:W-:Y:S01]  /*09f0*/  UIADD3 UR4, UPT, UPT, UR4, 0x1, URZ ;  /* 0x0000000104047890 */ /* 0x000fe2000fffe0ff */
[----:B------:R-:W-:Y:S02]  /*0a00*/  IADD3 R6, P0, PT, R6, 0x4, RZ ;  /* 0x0000000406067810 */ /* 0x000fe40007f1e0ff */
[----:B------:R-:W-:Y:S01]  /*0a10*/  IADD3 R7, PT, PT, R7, 0x1, RZ ;  /* 0x0000000107077810 */ /* 0x000fe20007ffe0ff */
[----:B------:R-:W-:Y:S01]  /*0a20*/  UISETP.NE.AND UP0, UPT, UR4, URZ, UPT ;  /* 0x000000ff0400728c */ /* 0x000fe2000bf05270 */
[----:B0-----:R-:W-:Y:S01]  /*0a30*/  IADD3.X R5, PT, PT, RZ, R5, RZ, P0, !PT ;  /* 0x00000005ff057210 */ /* 0x001fe200007fe4ff */
[----:B--2---:R-:W-:-:S07]  /*0a40*/  FFMA R15, R2, R4, R15 ;  /* 0x00000004020f7223 */ /* 0x004fce000000000f */
[----:B------:R-:W-:Y:S05]  /*0a50*/  BRA.U UP0, `(.L_x_5) ;  /* 0xfffffffd00d47547 */ /* 0x000fea000b83ffff */
.L_x_0:
[----:B------:R-:W0:Y:S02]  /*0a60*/  LDC.64 R2, c[0x0][0x390] ;  /* 0x0000e400ff027b82 */ /* 0x000e240000000a00 */
[----:B0-----:R-:W-:-:S05]  /*0a70*/  IMAD.WIDE R2, R0, 0x4, R2 ;  /* 0x0000000400027825 */ /* 0x001fca00078e0202 */
[----:B------:R-:W-:Y:S01]  /*0a80*/  STG.E desc[UR16][R2.64], R15 ;  /* 0x0000000f02007986 */ /* 0x000fe2000c101910 */
[----:B------:R-:W-:Y:S05]  /*0a90*/  EXIT ;  /* 0x000000000000794d */ /* 0x000fea0003800000 */
.L_x_6:
[----:B------:R-:W-:-:S00]  /*0aa0*/  BRA `(.L_x_6) ;  /* 0xfffffffc00fc7947 */ /* 0x000fc0000383ffff */
[----:B------:R-:W-:-:S00]  /*0ab0*/  NOP ;  /* 0x0000000000007918 */ /* 0x000fc00000000000 */
        /* <DEDUP_REMOVED lines=12> */
.L_x_7:


//--------------------- .nv.shared.reserved.0     --------------------------
	.section	.nv.shared.reserved.0,"aw",@nobits
	.weak		__nv_reservedSMEM_offset_0_alias
	.size		__nv_reservedSMEM_offset_0_alias, 0, 64
	.other		__nv_reservedSMEM_offset_0_alias,@"STO_CUDA_RESERVED_SHARED STV_DEFAULT"
__nv_reservedSMEM_offset_0_alias:
	.zero		0
	.zero		64


//--------------------- .nv.constant0._Z24matrix_vector_dot_kernelPKfS0_Pfii --------------------------
	.section	.nv.constant0._Z24matrix_vector_dot_kernelPKfS0_Pfii,"a",@progbits
	.sectionflags	@""
	.align	4
.nv.constant0._Z24matrix_vector_dot_kernelPKfS0_Pfii:
	.zero		928


//--------------------- SYMBOLS --------------------------

	.type		.nv.reservedSmem.offset0,@object
	.size		.nv.reservedSmem.offset0,0x4
